	.headerflags	@"EF_CUDA_TEXMODE_UNIFIED EF_CUDA_64BIT_ADDRESS EF_CUDA_ACCELERATORS EF_CUDA_SM90 EF_CUDA_VIRTUAL_SM(EF_CUDA_SM90)"
	.elftype	@"ET_EXEC"


//--------------------- .nv.info                  --------------------------
	.section	.nv.info,"",@"SHT_CUDA_INFO"
	.align	4


	//----- nvinfo : EIATTR_REGCOUNT
	.align		4
        /*0000*/ 	.byte	0x04, 0x2f
        /*0002*/ 	.short	(.L_3 - .L_2)
	.align		4
.L_2:
        /*0004*/ 	.word	index@(triton_poi_fused_add_div_mean_mul_pow_sqrt_1)
        /*0008*/ 	.word	0x00000019


	//----- nvinfo : EIATTR_MIN_STACK_SIZE
	.align		4
.L_3:
        /*000c*/ 	.byte	0x04, 0x12
        /*000e*/ 	.short	(.L_5 - .L_4)
	.align		4
.L_4:
        /*0010*/ 	.word	index@(triton_poi_fused_add_div_mean_mul_pow_sqrt_1)
        /*0014*/ 	.word	0x00000000


	//----- nvinfo : EIATTR_FRAME_SIZE
	.align		4
.L_5:
        /*0018*/ 	.byte	0x04, 0x11
        /*001a*/ 	.short	(.L_7 - .L_6)
	.align		4
.L_6:
        /*001c*/ 	.word	index@(triton_poi_fused_add_div_mean_mul_pow_sqrt_1)
        /*0020*/ 	.word	0x00000000


	//----- nvinfo : EIATTR_MIN_STACK_SIZE
	.align		4
.L_7:
        /*0024*/ 	.byte	0x04, 0x12
        /*0026*/ 	.short	(.L_9 - .L_8)
	.align		4
.L_8:
        /*0028*/ 	.word	index@(triton_poi_fused_add_div_mean_mul_pow_sqrt_1)
        /*002c*/ 	.word	0x00000000
.L_9:


//--------------------- .nv.info.triton_poi_fused_add_div_mean_mul_pow_sqrt_1 --------------------------
	.section	.nv.info.triton_poi_fused_add_div_mean_mul_pow_sqrt_1,"",@"SHT_CUDA_INFO"
	.sectionflags	@""
	.align	4


	//----- nvinfo : EIATTR_CUDA_API_VERSION
	.align		4
        /*0000*/ 	.byte	0x04, 0x37
        /*0002*/ 	.short	(.L_11 - .L_10)
.L_10:
        /*0004*/ 	.word	0x0000007c


	//----- nvinfo : EIATTR_KPARAM_INFO
	.align		4
.L_11:
        /*0008*/ 	.byte	0x04, 0x17
        /*000a*/ 	.short	(.L_13 - .L_12)
.L_12:
        /*000c*/ 	.word	0x00000000
        /*0010*/ 	.short	0x0004
        /*0012*/ 	.short	0x0020
        /*0014*/ 	.byte	0x00, 0xf0, 0x11, 0x00


	//----- nvinfo : EIATTR_KPARAM_INFO
	.align		4
.L_13:
        /*0018*/ 	.byte	0x04, 0x17
        /*001a*/ 	.short	(.L_15 - .L_14)
.L_14:
        /*001c*/ 	.word	0x00000000
        /*0020*/ 	.short	0x0003
        /*0022*/ 	.short	0x0018
        /*0024*/ 	.byte	0x00, 0xf4, 0x21, 0x00


	//----- nvinfo : EIATTR_KPARAM_INFO
	.align		4
.L_15:
        /*0028*/ 	.byte	0x04, 0x17
        /*002a*/ 	.short	(.L_17 - .L_16)
.L_16:
        /*002c*/ 	.word	0x00000000
        /*0030*/ 	.short	0x0002
        /*0032*/ 	.short	0x0010
        /*0034*/ 	.byte	0x00, 0xf4, 0x21, 0x00


	//----- nvinfo : EIATTR_KPARAM_INFO
	.align		4
.L_17:
        /*0038*/ 	.byte	0x04, 0x17
        /*003a*/ 	.short	(.L_19 - .L_18)
.L_18:
        /*003c*/ 	.word	0x00000000
        /*0040*/ 	.short	0x0001
        /*0042*/ 	.short	0x0008
        /*0044*/ 	.byte	0x00, 0xf4, 0x21, 0x00


	//----- nvinfo : EIATTR_KPARAM_INFO
	.align		4
.L_19:
        /*0048*/ 	.byte	0x04, 0x17
        /*004a*/ 	.short	(.L_21 - .L_20)
.L_20:
        /*004c*/ 	.word	0x00000000
        /*0050*/ 	.short	0x0000
        /*0052*/ 	.short	0x0000
        /*0054*/ 	.byte	0x00, 0xf4, 0x21, 0x00


	//----- nvinfo : EIATTR_SPARSE_MMA_MASK
	.align		4
.L_21:
        /*0058*/ 	.byte	0x03, 0x50
        /*005a*/ 	.short	0x0000


	//----- nvinfo : EIATTR_MAXREG_COUNT
	.align		4
        /*005c*/ 	.byte	0x03, 0x1b
        /*005e*/ 	.short	0x00ff


	//----- nvinfo : EIATTR_EXIT_INSTR_OFFSETS
	.align		4
        /*0060*/ 	.byte	0x04, 0x1c
        /*0062*/ 	.short	(.L_23 - .L_22)


	//   ....[0]....
.L_22:
        /*0064*/ 	.word	0x00000470


	//   ....[1]....
        /*0068*/ 	.word	0x00000490


	//----- nvinfo : EIATTR_REQNTID
	.align		4
.L_23:
        /*006c*/ 	.byte	0x04, 0x10
        /*006e*/ 	.short	(.L_25 - .L_24)
.L_24:
        /*0070*/ 	.word	0x00000020
        /*0074*/ 	.word	0x00000001
        /*0078*/ 	.word	0x00000001


	//----- nvinfo : EIATTR_CBANK_PARAM_SIZE
	.align		4
.L_25:
        /*007c*/ 	.byte	0x03, 0x19
        /*007e*/ 	.short	0x0024


	//----- nvinfo : EIATTR_PARAM_CBANK
	.align		4
        /*0080*/ 	.byte	0x04, 0x0a
        /*0082*/ 	.short	(.L_27 - .L_26)
	.align		4
.L_26:
        /*0084*/ 	.word	index@(.nv.constant0.triton_poi_fused_add_div_mean_mul_pow_sqrt_1)
        /*0088*/ 	.short	0x0210
        /*008a*/ 	.short	0x0024


	//----- nvinfo : EIATTR_SW_WAR
	.align		4
.L_27:
        /*008c*/ 	.byte	0x04, 0x36
        /*008e*/ 	.short	(.L_29 - .L_28)
.L_28:
        /*0090*/ 	.word	0x00000008
.L_29:


//--------------------- .nv.callgraph             --------------------------
	.section	.nv.callgraph,"",@"SHT_CUDA_CALLGRAPH"
	.align	4
	.sectionentsize	8
	.align		4
        /*0000*/ 	.word	0x00000000
	.align		4
        /*0004*/ 	.word	0xffffffff
	.align		4
        /*0008*/ 	.word	0x00000000
	.align		4
        /*000c*/ 	.word	0xfffffffe
	.align		4
        /*0010*/ 	.word	0x00000000
	.align		4
        /*0014*/ 	.word	0xfffffffd
	.align		4
        /*0018*/ 	.word	0x00000000
	.align		4
        /*001c*/ 	.word	0xfffffffc


//--------------------- .nv.constant4             --------------------------
	.section	.nv.constant4,"a",@progbits
	.align	8
	.align		8
.nv.constant4:
        /*0000*/ 	.dword	_$_str
	.align		8
        /*0008*/ 	.dword	_$_str_$_2


//--------------------- .text.triton_poi_fused_add_div_mean_mul_pow_sqrt_1 --------------------------
	.section	.text.triton_poi_fused_add_div_mean_mul_pow_sqrt_1,"ax",@progbits
	.align	128
        .global         triton_poi_fused_add_div_mean_mul_pow_sqrt_1
        .type           triton_poi_fused_add_div_mean_mul_pow_sqrt_1,@function
        .size           triton_poi_fused_add_div_mean_mul_pow_sqrt_1,(.L_x_1 - triton_poi_fused_add_div_mean_mul_pow_sqrt_1)
        .other          triton_poi_fused_add_div_mean_mul_pow_sqrt_1,@"STO_CUDA_ENTRY STV_DEFAULT"
triton_poi_fused_add_div_mean_mul_pow_sqrt_1:
.text.triton_poi_fused_add_div_mean_mul_pow_sqrt_1:
[----:B------:R-:W0:Y:S01]  /*0000*/  LDC R1, c[0x0][0x28] ;  /* 0x00000a00ff017b82 */ /* 0x000e220000000800 */
[----:B------:R-:W1:Y:S07]  /*0010*/  S2R R0, SR_TID.X ;  /* 0x0000000000007919 */ /* 0x000e6e0000002100 */
[----:B------:R-:W2:Y:S01]  /*0020*/  LDC.64 R10, c[0x0][0x218] ;  /* 0x00008600ff0a7b82 */ /* 0x000ea20000000a00 */
[----:B------:R-:W3:Y:S01]  /*0030*/  S2R R15, SR_CTAID.X ;  /* 0x00000000000f7919 */ /* 0x000ee20000002500 */
[----:B------:R-:W-:-:S02]  /*0040*/  CS2R R18, SRZ ;  /* 0x0000000000127805 */ /* 0x000fc4000001ff00 */
[----:B------:R-:W-:Y:S01]  /*0050*/  CS2R R16, SRZ ;  /* 0x0000000000107805 */ /* 0x000fe2000001ff00 */
[----:B------:R-:W-:Y:S01]  /*0060*/  HFMA2.MMA R14, -RZ, RZ, 0, 0 ;  /* 0x00000000ff0e7435 */ /* 0x000fe200000001ff */
[----:B------:R-:W-:Y:S01]  /*0070*/  ULDC.64 UR4, c[0x0][0x208] ;  /* 0x0000820000047ab9 */ /* 0x000fe20000000a00 */
[----:B------:R-:W-:Y:S02]  /*0080*/  CS2R R20, SRZ ;  /* 0x0000000000147805 */ /* 0x000fe4000001ff00 */
[----:B------:R-:W-:Y:S01]  /*0090*/  MOV R22, RZ ;  /* 0x000000ff00167202 */ /* 0x000fe20000000f00 */
[----:B------:R-:W4:Y:S08]  /*00a0*/  LDC.64 R8, c[0x0][0x210] ;  /* 0x00008400ff087b82 */ /* 0x000f300000000a00 */
[----:B------:R-:W5:Y:S01]  /*00b0*/  LDC.64 R12, c[0x0][0x220] ;  /* 0x00008800ff0c7b82 */ /* 0x000f620000000a00 */
[----:B-1----:R-:W-:-:S04]  /*00c0*/  SHF.L.U32 R0, R0, 0x1, RZ ;  /* 0x0000000100007819 */ /* 0x002fc800000006ff */
[----:B------:R-:W-:-:S04]  /*00d0*/  LOP3.LUT R0, R0, 0x3e, RZ, 0xc0, !PT ;  /* 0x0000003e00007812 */ /* 0x000fc800078ec0ff */
[----:B---3--:R-:W-:-:S04]  /*00e0*/  LEA R15, R15, R0, 0x6 ;  /* 0x000000000f0f7211 */ /* 0x008fc800078e30ff */
[----:B------:R-:W-:Y:S02]  /*00f0*/  SHF.R.S32.HI R0, RZ, 0x1f, R15 ;  /* 0x0000001fff007819 */ /* 0x000fe4000001140f */
[----:B------:R-:W-:Y:S02]  /*0100*/  ISETP.GE.AND P4, PT, R15, 0x40, PT ;  /* 0x000000400f00780c */ /* 0x000fe40003f86270 */
[----:B------:R-:W-:-:S04]  /*0110*/  LEA.HI R0, R0, R15, RZ, 0x2 ;  /* 0x0000000f00007211 */ /* 0x000fc800078f10ff */
[----:B------:R-:W-:-:S05]  /*0120*/  LOP3.LUT R0, R0, 0xfffffffc, RZ, 0xc0, !PT ;  /* 0xfffffffc00007812 */ /* 0x000fca00078ec0ff */
[----:B--2---:R-:W-:-:S05]  /*0130*/  IMAD.WIDE R4, R0, 0x4, R10 ;  /* 0x0000000400047825 */ /* 0x004fca00078e020a */
[----:B------:R-:W2:Y:S04]  /*0140*/  @!P4 LDG.E.EL R18, desc[UR4][R4.64+0x4] ;  /* 0x000004040412c981 */ /* 0x000ea8000c2e1900 */
[----:B------:R-:W3:Y:S04]  /*0150*/  @!P4 LDG.E.EL R17, desc[UR4][R4.64+0x4] ;  /* 0x000004040411c981 */ /* 0x000ee8000c2e1900 */
[----:B------:R-:W3:Y:S04]  /*0160*/  @!P4 LDG.E.EL R16, desc[UR4][R4.64] ;  /* 0x000000040410c981 */ /* 0x000ee8000c2e1900 */
[----:B------:R-:W3:Y:S04]  /*0170*/  @!P4 LDG.E.EL R14, desc[UR4][R4.64] ;  /* 0x00000004040ec981 */ /* 0x000ee8000c2e1900 */
[----:B------:R-:W3:Y:S04]  /*0180*/  @!P4 LDG.E.EL R20, desc[UR4][R4.64+0x8] ;  /* 0x000008040414c981 */ /* 0x000ee8000c2e1900 */
[----:B------:R-:W3:Y:S04]  /*0190*/  @!P4 LDG.E.EL R19, desc[UR4][R4.64+0x8] ;  /* 0x000008040413c981 */ /* 0x000ee8000c2e1900 */
[----:B------:R-:W3:Y:S04]  /*01a0*/  @!P4 LDG.E.EL R22, desc[UR4][R4.64+0xc] ;  /* 0x00000c040416c981 */ /* 0x000ee8000c2e1900 */
[----:B------:R1:W3:Y:S01]  /*01b0*/  @!P4 LDG.E.EL R21, desc[UR4][R4.64+0xc] ;  /* 0x00000c040415c981 */ /* 0x0002e2000c2e1900 */
[----:B------:R-:W-:Y:S01]  /*01c0*/  CS2R R2, SRZ ;  /* 0x0000000000027805 */ /* 0x000fe2000001ff00 */
[----:B------:R-:W-:Y:S01]  /*01d0*/  IMAD.WIDE R10, R15, 0x4, R10 ;  /* 0x000000040f0a7825 */ /* 0x000fe200078e020a */
[----:B------:R-:W-:-:S04]  /*01e0*/  IADD3 R7, R15, -R0, RZ ;  /* 0x800000000f077210 */ /* 0x000fc80007ffe0ff */
[----:B------:R5:W3:Y:S01]  /*01f0*/  @!P4 LDG.E.64 R2, desc[UR4][R10.64] ;  /* 0x000000040a02c981 */ /* 0x000ae2000c1e1b00 */
[----:B----4-:R-:W-:Y:S01]  /*0200*/  IMAD.WIDE R8, R7, 0x4, R8 ;  /* 0x0000000407087825 */ /* 0x010fe200078e0208 */
[----:B-1----:R-:W-:-:S03]  /*0210*/  CS2R R4, SRZ ;  /* 0x0000000000047805 */ /* 0x002fc6000001ff00 */
[----:B-----5:R-:W-:Y:S01]  /*0220*/  IMAD.WIDE R12, R7, 0x4, R12 ;  /* 0x00000004070c7825 */ /* 0x020fe200078e020c */
[----:B------:R-:W-:-:S04]  /*0230*/  CS2R R6, SRZ ;  /* 0x0000000000067805 */ /* 0x000fc8000001ff00 */
[----:B------:R-:W4:Y:S04]  /*0240*/  @!P4 LDG.E.EL.64 R4, desc[UR4][R12.64] ;  /* 0x000000040c04c981 */ /* 0x000f28000c2e1b00 */
[----:B------:R1:W4:Y:S01]  /*0250*/  @!P4 LDG.E.EL.64 R6, desc[UR4][R8.64] ;  /* 0x000000040806c981 */ /* 0x000322000c2e1b00 */
[----:B0-----:R-:W-:Y:S01]  /*0260*/  HFMA2.MMA R10, -RZ, RZ, 1.625, 0 ;  /* 0x3e800000ff0a7435 */ /* 0x001fe200000001ff */
[----:B-1----:R-:W0:Y:S01]  /*0270*/  LDC.64 R8, c[0x0][0x228] ;  /* 0x00008a00ff087b82 */ /* 0x002e220000000a00 */
[----:B--2---:R-:W-:Y:S01]  /*0280*/  FMUL R11, R18, R18 ;  /* 0x00000012120b7220 */ /* 0x004fe20000400000 */
[----:B---3--:R-:W-:-:S03]  /*0290*/  FMUL R17, R17, R17 ;  /* 0x0000001111117220 */ /* 0x008fc60000400000 */
[----:B------:R-:W-:Y:S01]  /*02a0*/  FFMA R11, R16, R16, R11 ;  /* 0x00000010100b7223 */ /* 0x000fe2000000000b */
[----:B------:R-:W-:-:S03]  /*02b0*/  FFMA R14, R14, R14, R17 ;  /* 0x0000000e0e0e7223 */ /* 0x000fc60000000011 */
[----:B------:R-:W-:Y:S01]  /*02c0*/  FFMA R11, R20, R20, R11 ;  /* 0x00000014140b7223 */ /* 0x000fe2000000000b */
[----:B------:R-:W-:-:S03]  /*02d0*/  FFMA R14, R19, R19, R14 ;  /* 0x00000013130e7223 */ /* 0x000fc6000000000e */
[----:B------:R-:W-:Y:S01]  /*02e0*/  FFMA R11, R22, R22, R11 ;  /* 0x00000016160b7223 */ /* 0x000fe2000000000b */
[----:B------:R-:W-:-:S03]  /*02f0*/  FFMA R14, R21, R21, R14 ;  /* 0x00000015150e7223 */ /* 0x000fc6000000000e */
[-C--:B------:R-:W-:Y:S01]  /*0300*/  FFMA R11, R11, R10.reuse, 1 ;  /* 0x3f8000000b0b7423 */ /* 0x080fe2000000000a */
[----:B------:R-:W-:-:S03]  /*0310*/  FFMA R14, R14, R10, 1 ;  /* 0x3f8000000e0e7423 */ /* 0x000fc6000000000a */
[----:B------:R-:W1:Y:S08]  /*0320*/  MUFU.SQRT R10, R11 ;  /* 0x0000000b000a7308 */ /* 0x000e700000002000 */
[----:B------:R-:W2:Y:S01]  /*0330*/  MUFU.SQRT R0, R14 ;  /* 0x0000000e00007308 */ /* 0x000ea20000002000 */
[C---:B-1----:R-:W-:Y:S02]  /*0340*/  FSETP.GT.AND P1, PT, R10.reuse, 8.50705917302346158658e+37, PT ;  /* 0x7e8000000a00780b */ /* 0x042fe40003f24000 */
[----:B------:R-:W-:-:S02]  /*0350*/  FSETP.GEU.AND P3, PT, R10, 1.175494350822287508e-38, PT ;  /* 0x008000000a00780b */ /* 0x000fc40003f6e000 */
[C---:B--2---:R-:W-:Y:S02]  /*0360*/  FSETP.GT.AND P0, PT, R0.reuse, 8.50705917302346158658e+37, PT ;  /* 0x7e8000000000780b */ /* 0x044fe40003f04000 */
[----:B------:R-:W-:-:S07]  /*0370*/  FSETP.GEU.AND P2, PT, R0, 1.175494350822287508e-38, PT ;  /* 0x008000000000780b */ /* 0x000fce0003f4e000 */
[----:B------:R-:W-:-:S04]  /*0380*/  @P1 FMUL R10, R10, 0.25 ;  /* 0x3e8000000a0a1820 */ /* 0x000fc80000400000 */
[----:B------:R-:W-:Y:S01]  /*0390*/  @!P3 FMUL R10, R10, 16777216 ;  /* 0x4b8000000a0ab820 */ /* 0x000fe20000400000 */
[----:B------:R-:W-:-:S04]  /*03a0*/  @P0 FMUL R0, R0, 0.25 ;  /* 0x3e80000000000820 */ /* 0x000fc80000400000 */
[----:B------:R-:W-:Y:S01]  /*03b0*/  @!P2 FMUL R0, R0, 16777216 ;  /* 0x4b8000000000a820 */ /* 0x000fe20000400000 */
[----:B------:R-:W1:Y:S01]  /*03c0*/  MUFU.RCP R10, R10 ;  /* 0x0000000a000a7308 */ /* 0x000e620000001000 */
[----:B------:R-:W-:-:S07]  /*03d0*/  @P0 FMUL R2, R2, 0.25 ;  /* 0x3e80000002020820 */ /* 0x000fce0000400000 */
[----:B------:R-:W2:Y:S01]  /*03e0*/  MUFU.RCP R13, R0 ;  /* 0x00000000000d7308 */ /* 0x000ea20000001000 */
[----:B------:R-:W-:Y:S01]  /*03f0*/  @P1 FMUL R3, R3, 0.25 ;  /* 0x3e80000003031820 */ /* 0x000fe20000400000 */
[----:B------:R-:W-:-:S03]  /*0400*/  @!P2 FMUL R2, R2, 16777216 ;  /* 0x4b8000000202a820 */ /* 0x000fc60000400000 */
[----:B------:R-:W-:-:S04]  /*0410*/  @!P3 FMUL R3, R3, 16777216 ;  /* 0x4b8000000303b820 */ /* 0x000fc80000400000 */
[----:B-1----:R-:W-:Y:S01]  /*0420*/  FMUL R12, R10, R3 ;  /* 0x000000030a0c7220 */ /* 0x002fe20000400000 */
[----:B--2---:R-:W-:Y:S01]  /*0430*/  FMUL R13, R13, R2 ;  /* 0x000000020d0d7220 */ /* 0x004fe20000400000 */
[----:B0-----:R-:W-:-:S04]  /*0440*/  IMAD.WIDE R2, R15, 0x4, R8 ;  /* 0x000000040f027825 */ /* 0x001fc800078e0208 */
[----:B----4-:R-:W-:Y:S01]  /*0450*/  FFMA R5, R12, R7, R5 ;  /* 0x000000070c057223 */ /* 0x010fe20000000005 */
[----:B------:R-:W-:Y:S01]  /*0460*/  FFMA R4, R13, R6, R4 ;  /* 0x000000060d047223 */ /* 0x000fe20000000004 */
[----:B------:R-:W-:Y:S06]  /*0470*/  @P4 EXIT ;  /* 0x000000000000494d */ /* 0x000fec0003800000 */
[----:B------:R-:W-:Y:S01]  /*0480*/  STG.E.64 desc[UR4][R2.64], R4 ;  /* 0x0000000402007986 */ /* 0x000fe2000c101b04 */
[----:B------:R-:W-:Y:S05]  /*0490*/  EXIT ;  /* 0x000000000000794d */ /* 0x000fea0003800000 */
.L_x_0:
[----:B------:R-:W-:-:S00]  /*04a0*/  BRA `(.L_x_0) ;  /* 0xfffffffc00fc7947 */ /* 0x000fc0000383ffff */
[----:B------:R-:W-:-:S00]  /*04b0*/  NOP ;  /* 0x0000000000007918 */ /* 0x000fc00000000000 */
        /* <DEDUP_REMOVED lines=12> */
.L_x_1:


//--------------------- .nv.global.init           --------------------------
	.section	.nv.global.init,"aw",@progbits
.nv.global.init:
	.type		_$_str,@object
	.size		_$_str,(_$_str_$_2 - _$_str)
_$_str:
        /*0000*/ 	.byte	0x5f, 0x5f, 0x43, 0x55, 0x44, 0x41, 0x5f, 0x46, 0x54, 0x5a, 0x00
	.type		_$_str_$_2,@object
	.size		_$_str_$_2,(.L_1 - _$_str_$_2)
_$_str_$_2:
        /*000b*/ 	.byte	0x5f, 0x5f, 0x43, 0x55, 0x44, 0x41, 0x5f, 0x50, 0x52, 0x45, 0x43, 0x5f, 0x53, 0x51, 0x52, 0x54
        /*001b*/ 	.byte	0x00
.L_1:


//--------------------- .nv.constant0.triton_poi_fused_add_div_mean_mul_pow_sqrt_1 --------------------------
	.section	.nv.constant0.triton_poi_fused_add_div_mean_mul_pow_sqrt_1,"a",@progbits
	.sectionflags	@""
	.align	4
.nv.constant0.triton_poi_fused_add_div_mean_mul_pow_sqrt_1:
	.zero		564
